	.headerflags	@"EF_CUDA_TEXMODE_UNIFIED EF_CUDA_64BIT_ADDRESS EF_CUDA_ACCELERATORS EF_CUDA_SM90 EF_CUDA_VIRTUAL_SM(EF_CUDA_SM90)"
	.elftype	@"ET_EXEC"


//--------------------- .nv.info                  --------------------------
	.section	.nv.info,"",@"SHT_CUDA_INFO"
	.align	4


	//----- nvinfo : EIATTR_REGCOUNT
	.align		4
        /*0000*/ 	.byte	0x04, 0x2f
        /*0002*/ 	.short	(.L_3 - .L_2)
	.align		4
.L_2:
        /*0004*/ 	.word	index@(triton_poi_fused__native_batch_norm_legit_no_training_add_relu_22)
        /*0008*/ 	.word	0x0000001c


	//----- nvinfo : EIATTR_MIN_STACK_SIZE
	.align		4
.L_3:
        /*000c*/ 	.byte	0x04, 0x12
        /*000e*/ 	.short	(.L_5 - .L_4)
	.align		4
.L_4:
        /*0010*/ 	.word	index@(triton_poi_fused__native_batch_norm_legit_no_training_add_relu_22)
        /*0014*/ 	.word	0x00000000


	//----- nvinfo : EIATTR_FRAME_SIZE
	.align		4
.L_5:
        /*0018*/ 	.byte	0x04, 0x11
        /*001a*/ 	.short	(.L_7 - .L_6)
	.align		4
.L_6:
        /*001c*/ 	.word	index@(triton_poi_fused__native_batch_norm_legit_no_training_add_relu_22)
        /*0020*/ 	.word	0x00000000


	//----- nvinfo : EIATTR_MIN_STACK_SIZE
	.align		4
.L_7:
        /*0024*/ 	.byte	0x04, 0x12
        /*0026*/ 	.short	(.L_9 - .L_8)
	.align		4
.L_8:
        /*0028*/ 	.word	index@(triton_poi_fused__native_batch_norm_legit_no_training_add_relu_22)
        /*002c*/ 	.word	0x00000000
.L_9:


//--------------------- .nv.info.triton_poi_fused__native_batch_norm_legit_no_training_add_relu_22 --------------------------
	.section	.nv.info.triton_poi_fused__native_batch_norm_legit_no_training_add_relu_22,"",@"SHT_CUDA_INFO"
	.sectionflags	@""
	.align	4


	//----- nvinfo : EIATTR_CUDA_API_VERSION
	.align		4
        /*0000*/ 	.byte	0x04, 0x37
        /*0002*/ 	.short	(.L_11 - .L_10)
.L_10:
        /*0004*/ 	.word	0x0000007c


	//----- nvinfo : EIATTR_KPARAM_INFO
	.align		4
.L_11:
        /*0008*/ 	.byte	0x04, 0x17
        /*000a*/ 	.short	(.L_13 - .L_12)
.L_12:
        /*000c*/ 	.word	0x00000000
        /*0010*/ 	.short	0x000b
        /*0012*/ 	.short	0x0058
        /*0014*/ 	.byte	0x00, 0xf0, 0x11, 0x00


	//----- nvinfo : EIATTR_KPARAM_INFO
	.align		4
.L_13:
        /*0018*/ 	.byte	0x04, 0x17
        /*001a*/ 	.short	(.L_15 - .L_14)
.L_14:
        /*001c*/ 	.word	0x00000000
        /*0020*/ 	.short	0x000a
        /*0022*/ 	.short	0x0050
        /*0024*/ 	.byte	0x00, 0xf4, 0x21, 0x00


	//----- nvinfo : EIATTR_KPARAM_INFO
	.align		4
.L_15:
        /*0028*/ 	.byte	0x04, 0x17
        /*002a*/ 	.short	(.L_17 - .L_16)
.L_16:
        /*002c*/ 	.word	0x00000000
        /*0030*/ 	.short	0x0009
        /*0032*/ 	.short	0x0048
        /*0034*/ 	.byte	0x00, 0xf4, 0x21, 0x00


	//----- nvinfo : EIATTR_KPARAM_INFO
	.align		4
.L_17:
        /*0038*/ 	.byte	0x04, 0x17
        /*003a*/ 	.short	(.L_19 - .L_18)
.L_18:
        /*003c*/ 	.word	0x00000000
        /*0040*/ 	.short	0x0008
        /*0042*/ 	.short	0x0040
        /*0044*/ 	.byte	0x00, 0xf4, 0x21, 0x00


	//----- nvinfo : EIATTR_KPARAM_INFO
	.align		4
.L_19:
        /*0048*/ 	.byte	0x04, 0x17
        /*004a*/ 	.short	(.L_21 - .L_20)
.L_20:
        /*004c*/ 	.word	0x00000000
        /*0050*/ 	.short	0x0007
        /*0052*/ 	.short	0x0038
        /*0054*/ 	.byte	0x00, 0xf4, 0x21, 0x00


	//----- nvinfo : EIATTR_KPARAM_INFO
	.align		4
.L_21:
        /*0058*/ 	.byte	0x04, 0x17
        /*005a*/ 	.short	(.L_23 - .L_22)
.L_22:
        /*005c*/ 	.word	0x00000000
        /*0060*/ 	.short	0x0006
        /*0062*/ 	.short	0x0030
        /*0064*/ 	.byte	0x00, 0xf4, 0x21, 0x00


	//----- nvinfo : EIATTR_KPARAM_INFO
	.align		4
.L_23:
        /*0068*/ 	.byte	0x04, 0x17
        /*006a*/ 	.short	(.L_25 - .L_24)
.L_24:
        /*006c*/ 	.word	0x00000000
        /*0070*/ 	.short	0x0005
        /*0072*/ 	.short	0x0028
        /*0074*/ 	.byte	0x00, 0xf4, 0x21, 0x00


	//----- nvinfo : EIATTR_KPARAM_INFO
	.align		4
.L_25:
        /*0078*/ 	.byte	0x04, 0x17
        /*007a*/ 	.short	(.L_27 - .L_26)
.L_26:
        /*007c*/ 	.word	0x00000000
        /*0080*/ 	.short	0x0004
        /*0082*/ 	.short	0x0020
        /*0084*/ 	.byte	0x00, 0xf4, 0x21, 0x00


	//----- nvinfo : EIATTR_KPARAM_INFO
	.align		4
.L_27:
        /*0088*/ 	.byte	0x04, 0x17
        /*008a*/ 	.short	(.L_29 - .L_28)
.L_28:
        /*008c*/ 	.word	0x00000000
        /*0090*/ 	.short	0x0003
        /*0092*/ 	.short	0x0018
        /*0094*/ 	.byte	0x00, 0xf4, 0x21, 0x00


	//----- nvinfo : EIATTR_KPARAM_INFO
	.align		4
.L_29:
        /*0098*/ 	.byte	0x04, 0x17
        /*009a*/ 	.short	(.L_31 - .L_30)
.L_30:
        /*009c*/ 	.word	0x00000000
        /*00a0*/ 	.short	0x0002
        /*00a2*/ 	.short	0x0010
        /*00a4*/ 	.byte	0x00, 0xf4, 0x21, 0x00


	//----- nvinfo : EIATTR_KPARAM_INFO
	.align		4
.L_31:
        /*00a8*/ 	.byte	0x04, 0x17
        /*00aa*/ 	.short	(.L_33 - .L_32)
.L_32:
        /*00ac*/ 	.word	0x00000000
        /*00b0*/ 	.short	0x0001
        /*00b2*/ 	.short	0x0008
        /*00b4*/ 	.byte	0x00, 0xf4, 0x21, 0x00


	//----- nvinfo : EIATTR_KPARAM_INFO
	.align		4
.L_33:
        /*00b8*/ 	.byte	0x04, 0x17
        /*00ba*/ 	.short	(.L_35 - .L_34)
.L_34:
        /*00bc*/ 	.word	0x00000000
        /*00c0*/ 	.short	0x0000
        /*00c2*/ 	.short	0x0000
        /*00c4*/ 	.byte	0x00, 0xf4, 0x21, 0x00


	//----- nvinfo : EIATTR_SPARSE_MMA_MASK
	.align		4
.L_35:
        /*00c8*/ 	.byte	0x03, 0x50
        /*00ca*/ 	.short	0x0000


	//----- nvinfo : EIATTR_MAXREG_COUNT
	.align		4
        /*00cc*/ 	.byte	0x03, 0x1b
        /*00ce*/ 	.short	0x00ff


	//----- nvinfo : EIATTR_EXIT_INSTR_OFFSETS
	.align		4
        /*00d0*/ 	.byte	0x04, 0x1c
        /*00d2*/ 	.short	(.L_37 - .L_36)


	//   ....[0]....
.L_36:
        /*00d4*/ 	.word	0x000004a0


	//----- nvinfo : EIATTR_REQNTID
	.align		4
.L_37:
        /*00d8*/ 	.byte	0x04, 0x10
        /*00da*/ 	.short	(.L_39 - .L_38)
.L_38:
        /*00dc*/ 	.word	0x00000080
        /*00e0*/ 	.word	0x00000001
        /*00e4*/ 	.word	0x00000001


	//----- nvinfo : EIATTR_CBANK_PARAM_SIZE
	.align		4
.L_39:
        /*00e8*/ 	.byte	0x03, 0x19
        /*00ea*/ 	.short	0x005c


	//----- nvinfo : EIATTR_PARAM_CBANK
	.align		4
        /*00ec*/ 	.byte	0x04, 0x0a
        /*00ee*/ 	.short	(.L_41 - .L_40)
	.align		4
.L_40:
        /*00f0*/ 	.word	index@(.nv.constant0.triton_poi_fused__native_batch_norm_legit_no_training_add_relu_22)
        /*00f4*/ 	.short	0x0210
        /*00f6*/ 	.short	0x005c


	//----- nvinfo : EIATTR_SW_WAR
	.align		4
.L_41:
        /*00f8*/ 	.byte	0x04, 0x36
        /*00fa*/ 	.short	(.L_43 - .L_42)
.L_42:
        /*00fc*/ 	.word	0x00000008
.L_43:


//--------------------- .nv.callgraph             --------------------------
	.section	.nv.callgraph,"",@"SHT_CUDA_CALLGRAPH"
	.align	4
	.sectionentsize	8
	.align		4
        /*0000*/ 	.word	0x00000000
	.align		4
        /*0004*/ 	.word	0xffffffff
	.align		4
        /*0008*/ 	.word	0x00000000
	.align		4
        /*000c*/ 	.word	0xfffffffe
	.align		4
        /*0010*/ 	.word	0x00000000
	.align		4
        /*0014*/ 	.word	0xfffffffd
	.align		4
        /*0018*/ 	.word	0x00000000
	.align		4
        /*001c*/ 	.word	0xfffffffc


//--------------------- .nv.constant4             --------------------------
	.section	.nv.constant4,"a",@progbits
	.align	8
	.align		8
.nv.constant4:
        /*0000*/ 	.dword	_$_str
	.align		8
        /*0008*/ 	.dword	_$_str_$_2


//--------------------- .text.triton_poi_fused__native_batch_norm_legit_no_training_add_relu_22 --------------------------
	.section	.text.triton_poi_fused__native_batch_norm_legit_no_training_add_relu_22,"ax",@progbits
	.align	128
        .global         triton_poi_fused__native_batch_norm_legit_no_training_add_relu_22
        .type           triton_poi_fused__native_batch_norm_legit_no_training_add_relu_22,@function
        .size           triton_poi_fused__native_batch_norm_legit_no_training_add_relu_22,(.L_x_1 - triton_poi_fused__native_batch_norm_legit_no_training_add_relu_22)
        .other          triton_poi_fused__native_batch_norm_legit_no_training_add_relu_22,@"STO_CUDA_ENTRY STV_DEFAULT"
triton_poi_fused__native_batch_norm_legit_no_training_add_relu_22:
.text.triton_poi_fused__native_batch_norm_legit_no_training_add_relu_22:
[----:B------:R-:W-:Y:S01]  /*0000*/  LDC R1, c[0x0][0x28] ;  /* 0x00000a00ff017b82 */ /* 0x000fe20000000800 */
[----:B------:R-:W1:Y:S07]  /*0010*/  S2R R10, SR_TID.X ;  /* 0x00000000000a7919 */ /* 0x000e6e0000002100 */
[----:B------:R-:W2:Y:S01]  /*0020*/  LDC.64 R14, c[0x0][0x228] ;  /* 0x00008a00ff0e7b82 */ /* 0x000ea20000000a00 */
[----:B------:R-:W-:Y:S01]  /*0030*/  ULDC.64 UR4, c[0x0][0x208] ;  /* 0x0000820000047ab9 */ /* 0x000fe20000000a00 */
[----:B------:R-:W3:Y:S06]  /*0040*/  S2R R3, SR_CTAID.X ;  /* 0x0000000000037919 */ /* 0x000eec0000002500 */
[----:B------:R-:W4:Y:S08]  /*0050*/  LDC.64 R22, c[0x0][0x250] ;  /* 0x00009400ff167b82 */ /* 0x000f300000000a00 */
[----:B------:R-:W5:Y:S08]  /*0060*/  LDC.64 R18, c[0x0][0x248] ;  /* 0x00009200ff127b82 */ /* 0x000f700000000a00 */
[----:B------:R-:W5:Y:S01]  /*0070*/  LDC.64 R24, c[0x0][0x218] ;  /* 0x00008600ff187b82 */ /* 0x000f620000000a00 */
[----:B-1----:R-:W-:-:S07]  /*0080*/  LOP3.LUT R10, R10, 0x7f, RZ, 0xc0, !PT ;  /* 0x0000007f0a0a7812 */ /* 0x002fce00078ec0ff */
[----:B------:R-:W1:Y:S01]  /*0090*/  LDC.64 R16, c[0x0][0x220] ;  /* 0x00008800ff107b82 */ /* 0x000e620000000a00 */
[----:B---3--:R-:W-:Y:S02]  /*00a0*/  SHF.R.S32.HI R0, RZ, 0x18, R3 ;  /* 0x00000018ff007819 */ /* 0x008fe40000011403 */
[----:B------:R-:W-:Y:S02]  /*00b0*/  LEA R10, R3, R10, 0x7 ;  /* 0x0000000a030a7211 */ /* 0x000fe400078e38ff */
[----:B------:R-:W-:-:S03]  /*00c0*/  SGXT R3, R0, 0x1 ;  /* 0x000000010003781a */ /* 0x000fc60000000200 */
[----:B------:R-:W3:Y:S01]  /*00d0*/  LDC.64 R20, c[0x0][0x240] ;  /* 0x00009000ff147b82 */ /* 0x000ee20000000a00 */
[----:B------:R-:W-:-:S04]  /*00e0*/  LEA.HI R3, R3, R10, RZ, 0xa ;  /* 0x0000000a03037211 */ /* 0x000fc800078f50ff */
[----:B------:R-:W-:-:S03]  /*00f0*/  LOP3.LUT R3, R3, 0xfffffc00, RZ, 0xc0, !PT ;  /* 0xfffffc0003037812 */ /* 0x000fc600078ec0ff */
[----:B------:R-:W3:Y:S01]  /*0100*/  LDC.64 R8, c[0x0][0x230] ;  /* 0x00008c00ff087b82 */ /* 0x000ee20000000a00 */
[----:B------:R-:W-:-:S05]  /*0110*/  IADD3 R13, R10, -R3, RZ ;  /* 0x800000030a0d7210 */ /* 0x000fca0007ffe0ff */
[C---:B--2---:R-:W-:Y:S02]  /*0120*/  IMAD.WIDE R14, R13.reuse, 0x4, R14 ;  /* 0x000000040d0e7825 */ /* 0x044fe400078e020e */
[----:B------:R-:W2:Y:S02]  /*0130*/  LDC.64 R6, c[0x0][0x238] ;  /* 0x00008e00ff067b82 */ /* 0x000ea40000000a00 */
[C---:B----4-:R-:W-:Y:S01]  /*0140*/  IMAD.WIDE R22, R13.reuse, 0x4, R22 ;  /* 0x000000040d167825 */ /* 0x050fe200078e0216 */
[----:B------:R4:W2:Y:S04]  /*0150*/  LDG.E.EL R0, desc[UR4][R14.64] ;  /* 0x000000040e007981 */ /* 0x0008a8000c2e1900 */
[----:B------:R-:W2:Y:S01]  /*0160*/  LDG.E.EL R11, desc[UR4][R22.64] ;  /* 0x00000004160b7981 */ /* 0x000ea2000c2e1900 */
[----:B------:R-:W2:Y:S01]  /*0170*/  LDC.64 R4, c[0x0][0x258] ;  /* 0x00009600ff047b82 */ /* 0x000ea20000000a00 */
[----:B-----5:R-:W-:-:S04]  /*0180*/  IMAD.WIDE R18, R13, 0x4, R18 ;  /* 0x000000040d127825 */ /* 0x020fc800078e0212 */
[C---:B0---4-:R-:W-:Y:S02]  /*0190*/  IMAD.WIDE R14, R10.reuse, 0x4, R24 ;  /* 0x000000040a0e7825 */ /* 0x051fe400078e0218 */
[----:B------:R-:W4:Y:S01]  /*01a0*/  LDG.E.EL R19, desc[UR4][R18.64] ;  /* 0x0000000412137981 */ /* 0x000f22000c2e1900 */
[----:B------:R-:W0:Y:S01]  /*01b0*/  LDC.64 R2, c[0x0][0x260] ;  /* 0x00009800ff027b82 */ /* 0x000e220000000a00 */
[C---:B-1----:R-:W-:Y:S02]  /*01c0*/  IMAD.WIDE R16, R13.reuse, 0x4, R16 ;  /* 0x000000040d107825 */ /* 0x042fe400078e0210 */
[----:B------:R-:W5:Y:S02]  /*01d0*/  LDG.E R14, desc[UR4][R14.64] ;  /* 0x000000040e0e7981 */ /* 0x000f64000c1e1900 */
[----:B---3--:R-:W-:Y:S02]  /*01e0*/  IMAD.WIDE R20, R10, 0x4, R20 ;  /* 0x000000040a147825 */ /* 0x008fe400078e0214 */
[----:B------:R-:W5:Y:S02]  /*01f0*/  LDG.E.EL R17, desc[UR4][R16.64] ;  /* 0x0000000410117981 */ /* 0x000f64000c2e1900 */
[----:B------:R-:W-:-:S02]  /*0200*/  IMAD.WIDE R8, R13, 0x4, R8 ;  /* 0x000000040d087825 */ /* 0x000fc400078e0208 */
[----:B------:R-:W4:Y:S02]  /*0210*/  LDG.E R12, desc[UR4][R20.64] ;  /* 0x00000004140c7981 */ /* 0x000f24000c1e1900 */
[C---:B--2---:R-:W-:Y:S02]  /*0220*/  IMAD.WIDE R6, R13.reuse, 0x4, R6 ;  /* 0x000000040d067825 */ /* 0x044fe400078e0206 */
[----:B------:R-:W2:Y:S02]  /*0230*/  LDG.E.EL R8, desc[UR4][R8.64] ;  /* 0x0000000408087981 */ /* 0x000ea4000c2e1900 */
[C---:B------:R-:W-:Y:S02]  /*0240*/  IMAD.WIDE R4, R13.reuse, 0x4, R4 ;  /* 0x000000040d047825 */ /* 0x040fe400078e0204 */
[----:B------:R-:W2:Y:S04]  /*0250*/  LDG.E.EL R7, desc[UR4][R6.64] ;  /* 0x0000000406077981 */ /* 0x000ea8000c2e1900 */
[----:B------:R1:W3:Y:S01]  /*0260*/  LDG.E.EL R4, desc[UR4][R4.64] ;  /* 0x0000000404047981 */ /* 0x0002e2000c2e1900 */
[----:B0-----:R-:W-:-:S05]  /*0270*/  IMAD.WIDE R2, R13, 0x4, R2 ;  /* 0x000000040d027825 */ /* 0x001fca00078e0202 */
[----:B------:R0:W3:Y:S01]  /*0280*/  LDG.E.EL R13, desc[UR4][R2.64] ;  /* 0x00000004020d7981 */ /* 0x0000e2000c2e1900 */
[----:B-1----:R-:W-:Y:S01]  /*0290*/  HFMA2.MMA R5, -RZ, RZ, 1.625, 0 ;  /* 0x3e800000ff057435 */ /* 0x002fe200000001ff */
[----:B0-----:R-:W0:Y:S02]  /*02a0*/  LDC.64 R2, c[0x0][0x210] ;  /* 0x00008400ff027b82 */ /* 0x001e240000000a00 */
[----:B0-----:R-:W-:-:S04]  /*02b0*/  IMAD.WIDE R2, R10, 0x4, R2 ;  /* 0x000000040a027825 */ /* 0x001fc800078e0202 */
[----:B------:R-:W-:Y:S01]  /*02c0*/  FADD R0, R0, 9.9999997473787516356e-06 ;  /* 0x3727c5ac00007421 */ /* 0x000fe20000000000 */
[----:B------:R-:W-:-:S03]  /*02d0*/  FADD R11, R11, 9.9999997473787516356e-06 ;  /* 0x3727c5ac0b0b7421 */ /* 0x000fc60000000000 */
[----:B------:R-:W0:Y:S08]  /*02e0*/  MUFU.SQRT R15, R0 ;  /* 0x00000000000f7308 */ /* 0x000e300000002000 */
[----:B------:R-:W1:Y:S01]  /*02f0*/  MUFU.SQRT R16, R11 ;  /* 0x0000000b00107308 */ /* 0x000e620000002000 */
[C---:B0-----:R-:W-:Y:S02]  /*0300*/  FSETP.GT.AND P0, PT, R15.reuse, 8.50705917302346158658e+37, PT ;  /* 0x7e8000000f00780b */ /* 0x041fe40003f04000 */
[----:B------:R-:W-:-:S02]  /*0310*/  FSETP.GEU.AND P2, PT, R15, 1.175494350822287508e-38, PT ;  /* 0x008000000f00780b */ /* 0x000fc40003f4e000 */
[C---:B-1----:R-:W-:Y:S02]  /*0320*/  FSETP.GT.AND P1, PT, R16.reuse, 8.50705917302346158658e+37, PT ;  /* 0x7e8000001000780b */ /* 0x042fe40003f24000 */
[----:B------:R-:W-:-:S07]  /*0330*/  FSETP.GEU.AND P3, PT, R16, 1.175494350822287508e-38, PT ;  /* 0x008000001000780b */ /* 0x000fce0003f6e000 */
[----:B------:R-:W-:-:S04]  /*0340*/  @P0 FMUL R15, R15, 0.25 ;  /* 0x3e8000000f0f0820 */ /* 0x000fc80000400000 */
[----:B------:R-:W-:Y:S01]  /*0350*/  @!P2 FMUL R15, R15, 16777216 ;  /* 0x4b8000000f0fa820 */ /* 0x000fe20000400000 */
[----:B------:R-:W-:-:S04]  /*0360*/  @P1 FMUL R16, R16, 0.25 ;  /* 0x3e80000010101820 */ /* 0x000fc80000400000 */
[----:B------:R-:W-:Y:S01]  /*0370*/  @!P3 FMUL R16, R16, 16777216 ;  /* 0x4b8000001010b820 */ /* 0x000fe20000400000 */
[----:B------:R-:W0:Y:S01]  /*0380*/  MUFU.RCP R15, R15 ;  /* 0x0000000f000f7308 */ /* 0x000e220000001000 */
[----:B------:R-:W-:-:S07]  /*0390*/  FSEL R0, R5, 1, P0 ;  /* 0x3f80000005007808 */ /* 0x000fce0000000000 */
[----:B------:R-:W1:Y:S01]  /*03a0*/  MUFU.RCP R16, R16 ;  /* 0x0000001000107308 */ /* 0x000e620000001000 */
[----:B------:R-:W-:Y:S01]  /*03b0*/  FSEL R5, R5, 1, P1 ;  /* 0x3f80000005057808 */ /* 0x000fe20000800000 */
[----:B------:R-:W-:-:S04]  /*03c0*/  @!P2 FMUL R0, R0, 16777216 ;  /* 0x4b8000000000a820 */ /* 0x000fc80000400000 */
[----:B------:R-:W-:Y:S01]  /*03d0*/  @!P3 FMUL R5, R5, 16777216 ;  /* 0x4b8000000505b820 */ /* 0x000fe20000400000 */
[----:B----4-:R-:W-:Y:S01]  /*03e0*/  FADD R12, R12, -R19 ;  /* 0x800000130c0c7221 */ /* 0x010fe20000000000 */
[----:B0-----:R-:W-:Y:S01]  /*03f0*/  FMUL R0, R15, R0 ;  /* 0x000000000f007220 */ /* 0x001fe20000400000 */
[----:B-----5:R-:W-:Y:S01]  /*0400*/  FADD R17, R14, -R17 ;  /* 0x800000110e117221 */ /* 0x020fe20000000000 */
[----:B-1----:R-:W-:-:S03]  /*0410*/  FMUL R5, R16, R5 ;  /* 0x0000000510057220 */ /* 0x002fc60000400000 */
[----:B------:R-:W-:Y:S01]  /*0420*/  FMUL R0, R0, R17 ;  /* 0x0000001100007220 */ /* 0x000fe20000400000 */
[----:B------:R-:W-:-:S03]  /*0430*/  FMUL R5, R5, R12 ;  /* 0x0000000c05057220 */ /* 0x000fc60000400000 */
[----:B--2---:R-:W-:Y:S01]  /*0440*/  FFMA R0, R8, R0, R7 ;  /* 0x0000000008007223 */ /* 0x004fe20000000007 */
[----:B---3--:R-:W-:-:S04]  /*0450*/  FFMA R5, R4, R5, R13 ;  /* 0x0000000504057223 */ /* 0x008fc8000000000d */
[C---:B------:R-:W-:Y:S01]  /*0460*/  FADD R4, R0.reuse, R5 ;  /* 0x0000000500047221 */ /* 0x040fe20000000000 */
[----:B------:R-:W-:-:S04]  /*0470*/  FSETP.GEU.AND P0, PT, R0, -R5, PT ;  /* 0x800000050000720b */ /* 0x000fc80003f0e000 */
[----:B------:R-:W-:-:S05]  /*0480*/  FSEL R5, R4, RZ, P0 ;  /* 0x000000ff04057208 */ /* 0x000fca0000000000 */
[----:B------:R-:W-:Y:S01]  /*0490*/  STG.E desc[UR4][R2.64], R5 ;  /* 0x0000000502007986 */ /* 0x000fe2000c101904 */
[----:B------:R-:W-:Y:S05]  /*04a0*/  EXIT ;  /* 0x000000000000794d */ /* 0x000fea0003800000 */
.L_x_0:
[----:B------:R-:W-:-:S00]  /*04b0*/  BRA `(.L_x_0) ;  /* 0xfffffffc00fc7947 */ /* 0x000fc0000383ffff */
[----:B------:R-:W-:-:S00]  /*04c0*/  NOP ;  /* 0x0000000000007918 */ /* 0x000fc00000000000 */
        /* <DEDUP_REMOVED lines=11> */
.L_x_1:


//--------------------- .nv.global.init           --------------------------
	.section	.nv.global.init,"aw",@progbits
.nv.global.init:
	.type		_$_str,@object
	.size		_$_str,(_$_str_$_2 - _$_str)
_$_str:
        /*0000*/ 	.byte	0x5f, 0x5f, 0x43, 0x55, 0x44, 0x41, 0x5f, 0x46, 0x54, 0x5a, 0x00
	.type		_$_str_$_2,@object
	.size		_$_str_$_2,(.L_1 - _$_str_$_2)
_$_str_$_2:
        /*000b*/ 	.byte	0x5f, 0x5f, 0x43, 0x55, 0x44, 0x41, 0x5f, 0x50, 0x52, 0x45, 0x43, 0x5f, 0x53, 0x51, 0x52, 0x54
        /*001b*/ 	.byte	0x00
.L_1:


//--------------------- .nv.constant0.triton_poi_fused__native_batch_norm_legit_no_training_add_relu_22 --------------------------
	.section	.nv.constant0.triton_poi_fused__native_batch_norm_legit_no_training_add_relu_22,"a",@progbits
	.sectionflags	@""
	.align	4
.nv.constant0.triton_poi_fused__native_batch_norm_legit_no_training_add_relu_22:
	.zero		620
